//
// Generated by NVIDIA NVVM Compiler
//
// Compiler Build ID: CL-36424714
// Cuda compilation tools, release 13.0, V13.0.88
// Based on NVVM 20.0.0
//

.version 9.0
.target sm_100
.address_size 64

	// .globl	_Z12matmul_naivePfS_S_iii

.visible .entry _Z12matmul_naivePfS_S_iii(
	.param .u64 .ptr .align 1 _Z12matmul_naivePfS_S_iii_param_0,
	.param .u64 .ptr .align 1 _Z12matmul_naivePfS_S_iii_param_1,
	.param .u64 .ptr .align 1 _Z12matmul_naivePfS_S_iii_param_2,
	.param .u32 _Z12matmul_naivePfS_S_iii_param_3,
	.param .u32 _Z12matmul_naivePfS_S_iii_param_4,
	.param .u32 _Z12matmul_naivePfS_S_iii_param_5
)
{
	.reg .pred 	%p<13>;
	.reg .b32 	%r<41>;
	.reg .b32 	%f<68>;
	.reg .b64 	%rd<53>;

	ld.param.u64 	%rd7, [_Z12matmul_naivePfS_S_iii_param_0];
	ld.param.u64 	%rd8, [_Z12matmul_naivePfS_S_iii_param_1];
	ld.param.u64 	%rd6, [_Z12matmul_naivePfS_S_iii_param_2];
	ld.param.u32 	%r20, [_Z12matmul_naivePfS_S_iii_param_3];
	ld.param.u32 	%r18, [_Z12matmul_naivePfS_S_iii_param_4];
	ld.param.u32 	%r19, [_Z12matmul_naivePfS_S_iii_param_5];
	cvta.to.global.u64 	%rd1, %rd8;
	cvta.to.global.u64 	%rd2, %rd7;
	mov.u32 	%r21, %ctaid.y;
	mov.u32 	%r22, %ntid.y;
	mov.u32 	%r23, %tid.y;
	mad.lo.s32 	%r1, %r21, %r22, %r23;
	mov.u32 	%r24, %ctaid.x;
	mov.u32 	%r25, %ntid.x;
	mov.u32 	%r26, %tid.x;
	mad.lo.s32 	%r2, %r24, %r25, %r26;
	setp.ge.s32 	%p1, %r1, %r20;
	setp.ge.s32 	%p2, %r2, %r18;
	or.pred  	%p3, %p1, %p2;
	@%p3 bra 	$L__BB0_14;
	setp.lt.s32 	%p4, %r19, 1;
	mov.f32 	%f67, 0f00000000;
	@%p4 bra 	$L__BB0_13;
	mul.lo.s32 	%r3, %r19, %r1;
	and.b32  	%r4, %r19, 7;
	setp.lt.u32 	%p5, %r19, 8;
	mov.f32 	%f67, 0f00000000;
	mov.b32 	%r39, 0;
	@%p5 bra 	$L__BB0_5;
	and.b32  	%r39, %r19, 2147483640;
	neg.s32 	%r37, %r39;
	shl.b32 	%r7, %r18, 3;
	mul.wide.u32 	%rd9, %r3, 4;
	add.s64 	%rd10, %rd9, %rd2;
	add.s64 	%rd52, %rd10, 16;
	mov.f32 	%f67, 0f00000000;
	mul.wide.s32 	%rd13, %r18, 4;
	mov.u32 	%r36, %r2;
$L__BB0_4:
	.pragma "nounroll";
	ld.global.f32 	%f17, [%rd52+-16];
	mul.wide.s32 	%rd11, %r36, 4;
	add.s64 	%rd12, %rd1, %rd11;
	ld.global.f32 	%f18, [%rd12];
	fma.rn.f32 	%f19, %f17, %f18, %f67;
	ld.global.f32 	%f20, [%rd52+-12];
	add.s64 	%rd14, %rd12, %rd13;
	ld.global.f32 	%f21, [%rd14];
	fma.rn.f32 	%f22, %f20, %f21, %f19;
	ld.global.f32 	%f23, [%rd52+-8];
	add.s64 	%rd15, %rd14, %rd13;
	ld.global.f32 	%f24, [%rd15];
	fma.rn.f32 	%f25, %f23, %f24, %f22;
	ld.global.f32 	%f26, [%rd52+-4];
	add.s64 	%rd16, %rd15, %rd13;
	ld.global.f32 	%f27, [%rd16];
	fma.rn.f32 	%f28, %f26, %f27, %f25;
	ld.global.f32 	%f29, [%rd52];
	add.s64 	%rd17, %rd16, %rd13;
	ld.global.f32 	%f30, [%rd17];
	fma.rn.f32 	%f31, %f29, %f30, %f28;
	ld.global.f32 	%f32, [%rd52+4];
	add.s64 	%rd18, %rd17, %rd13;
	ld.global.f32 	%f33, [%rd18];
	fma.rn.f32 	%f34, %f32, %f33, %f31;
	ld.global.f32 	%f35, [%rd52+8];
	add.s64 	%rd19, %rd18, %rd13;
	ld.global.f32 	%f36, [%rd19];
	fma.rn.f32 	%f37, %f35, %f36, %f34;
	ld.global.f32 	%f38, [%rd52+12];
	add.s64 	%rd20, %rd19, %rd13;
	ld.global.f32 	%f39, [%rd20];
	fma.rn.f32 	%f67, %f38, %f39, %f37;
	add.s32 	%r37, %r37, 8;
	add.s32 	%r36, %r36, %r7;
	add.s64 	%rd52, %rd52, 32;
	setp.ne.s32 	%p6, %r37, 0;
	@%p6 bra 	$L__BB0_4;
$L__BB0_5:
	setp.eq.s32 	%p7, %r4, 0;
	@%p7 bra 	$L__BB0_13;
	and.b32  	%r13, %r19, 3;
	setp.lt.u32 	%p8, %r4, 4;
	@%p8 bra 	$L__BB0_8;
	add.s32 	%r28, %r39, %r3;
	mul.wide.u32 	%rd21, %r28, 4;
	add.s64 	%rd22, %rd2, %rd21;
	ld.global.f32 	%f41, [%rd22];
	mad.lo.s32 	%r29, %r39, %r18, %r2;
	mul.wide.s32 	%rd23, %r29, 4;
	add.s64 	%rd24, %rd1, %rd23;
	ld.global.f32 	%f42, [%rd24];
	fma.rn.f32 	%f43, %f41, %f42, %f67;
	cvt.u64.u32 	%rd25, %r3;
	cvt.u64.u32 	%rd26, %r39;
	add.s64 	%rd27, %rd26, %rd25;
	shl.b64 	%rd28, %rd27, 2;
	add.s64 	%rd29, %rd2, %rd28;
	ld.global.f32 	%f44, [%rd29+4];
	mul.wide.s32 	%rd30, %r18, 4;
	add.s64 	%rd31, %rd24, %rd30;
	ld.global.f32 	%f45, [%rd31];
	fma.rn.f32 	%f46, %f44, %f45, %f43;
	ld.global.f32 	%f47, [%rd29+8];
	add.s64 	%rd32, %rd31, %rd30;
	ld.global.f32 	%f48, [%rd32];
	fma.rn.f32 	%f49, %f47, %f48, %f46;
	ld.global.f32 	%f50, [%rd29+12];
	add.s64 	%rd33, %rd32, %rd30;
	ld.global.f32 	%f51, [%rd33];
	fma.rn.f32 	%f67, %f50, %f51, %f49;
	add.s32 	%r39, %r39, 4;
$L__BB0_8:
	setp.eq.s32 	%p9, %r13, 0;
	@%p9 bra 	$L__BB0_13;
	setp.eq.s32 	%p10, %r13, 1;
	@%p10 bra 	$L__BB0_11;
	add.s32 	%r30, %r39, %r3;
	mul.wide.u32 	%rd34, %r30, 4;
	add.s64 	%rd35, %rd2, %rd34;
	ld.global.f32 	%f53, [%rd35];
	mad.lo.s32 	%r31, %r39, %r18, %r2;
	mul.wide.s32 	%rd36, %r31, 4;
	add.s64 	%rd37, %rd1, %rd36;
	ld.global.f32 	%f54, [%rd37];
	fma.rn.f32 	%f55, %f53, %f54, %f67;
	cvt.u64.u32 	%rd38, %r3;
	cvt.u64.u32 	%rd39, %r39;
	add.s64 	%rd40, %rd39, %rd38;
	shl.b64 	%rd41, %rd40, 2;
	add.s64 	%rd42, %rd2, %rd41;
	ld.global.f32 	%f56, [%rd42+4];
	mul.wide.s32 	%rd43, %r18, 4;
	add.s64 	%rd44, %rd37, %rd43;
	ld.global.f32 	%f57, [%rd44];
	fma.rn.f32 	%f67, %f56, %f57, %f55;
	add.s32 	%r39, %r39, 2;
$L__BB0_11:
	and.b32  	%r32, %r19, 1;
	setp.eq.b32 	%p11, %r32, 1;
	not.pred 	%p12, %p11;
	@%p12 bra 	$L__BB0_13;
	add.s32 	%r33, %r39, %r3;
	mul.wide.u32 	%rd45, %r33, 4;
	add.s64 	%rd46, %rd2, %rd45;
	ld.global.f32 	%f58, [%rd46];
	mad.lo.s32 	%r34, %r39, %r18, %r2;
	mul.wide.s32 	%rd47, %r34, 4;
	add.s64 	%rd48, %rd1, %rd47;
	ld.global.f32 	%f59, [%rd48];
	fma.rn.f32 	%f67, %f58, %f59, %f67;
$L__BB0_13:
	mad.lo.s32 	%r35, %r18, %r1, %r2;
	cvta.to.global.u64 	%rd49, %rd6;
	mul.wide.s32 	%rd50, %r35, 4;
	add.s64 	%rd51, %rd49, %rd50;
	st.global.f32 	[%rd51], %f67;
$L__BB0_14:
	ret;

}


// ===== COMPILED SASS (sm_100) =====

	.target	sm_100

	.elftype	@"ET_EXEC"


//--------------------- .note.nv.tkinfo           --------------------------
	.section	.note.nv.tkinfo,"",@"SHT_NOTE"
	.sectionflags	@"SHF_NOTE_NV_TKINFO"
	.tkinfo
        /*0018*/ 	.word	0x00000002
        /*0030*/ 	.string	""
        /*0030*/ 	.string	"ptxas"
        /*0030*/ 	.string	"Cuda compilation tools, release 13.0, V13.0.88"
        /*0030*/ 	.string	"Build cuda_13.0.r13.0/compiler.36424714_0"
        /*0030*/ 	.string	"-arch sm_100 -m 64 "



//--------------------- .note.nv.cuinfo           --------------------------
	.section	.note.nv.cuinfo,"",@"SHT_NOTE"
	.sectionflags	@"SHF_NOTE_NV_CUINFO"
        /*0018*/ 	.short	0x0002
        /*001a*/ 	.short	0x0064
        /*001c*/ 	.short	0x0082
	.zero		2


//--------------------- .nv.info                  --------------------------
	.section	.nv.info,"",@"SHT_CUDA_INFO"
	.align	4


	//----- nvinfo : EIATTR_REGCOUNT
	.align		4
        /*0000*/ 	.byte	0x04, 0x2f
        /*0002*/ 	.short	(.L_1 - .L_0)
	.align		4
.L_0:
        /*0004*/ 	.word	index@(_Z12matmul_naivePfS_S_iii)
        /*0008*/ 	.word	0x00000020


	//----- nvinfo : EIATTR_FRAME_SIZE
	.align		4
.L_1:
        /*000c*/ 	.byte	0x04, 0x11
        /*000e*/ 	.short	(.L_3 - .L_2)
	.align		4
.L_2:
        /*0010*/ 	.word	index@(_Z12matmul_naivePfS_S_iii)
        /*0014*/ 	.word	0x00000000


	//----- nvinfo : EIATTR_MIN_STACK_SIZE
	.align		4
.L_3:
        /*0018*/ 	.byte	0x04, 0x12
        /*001a*/ 	.short	(.L_5 - .L_4)
	.align		4
.L_4:
        /*001c*/ 	.word	index@(_Z12matmul_naivePfS_S_iii)
        /*0020*/ 	.word	0x00000000
.L_5:


//--------------------- .nv.compat                --------------------------
	.section	.nv.compat,"",@"SHT_CUDA_COMPAT_INFO"
	.align	4
        /*0000*/ 	.byte	0x02, 0x09, 0x00, 0x00, 0x02, 0x02, 0x01, 0x00, 0x02, 0x05, 0x05, 0x00, 0x03, 0x07, 0x01, 0x01
        /*0010*/ 	.byte	0x02, 0x03, 0x00, 0x00, 0x02, 0x06, 0x01, 0x00, 0x04, 0x0b, 0x08, 0x00, 0x09, 0x00, 0x00, 0x00
        /*0020*/ 	.byte	0x00, 0x00, 0x00, 0x00


//--------------------- .nv.info._Z12matmul_naivePfS_S_iii --------------------------
	.section	.nv.info._Z12matmul_naivePfS_S_iii,"",@"SHT_CUDA_INFO"
	.sectionflags	@""
	.align	4


	//----- nvinfo : EIATTR_CUDA_API_VERSION
	.align		4
        /*0000*/ 	.byte	0x04, 0x37
        /*0002*/ 	.short	(.L_7 - .L_6)
.L_6:
        /*0004*/ 	.word	0x00000082


	//----- nvinfo : EIATTR_KPARAM_INFO
	.align		4
.L_7:
        /*0008*/ 	.byte	0x04, 0x17
        /*000a*/ 	.short	(.L_9 - .L_8)
.L_8:
        /*000c*/ 	.word	0x00000000
        /*0010*/ 	.short	0x0005
        /*0012*/ 	.short	0x0020
        /*0014*/ 	.byte	0x00, 0xf0, 0x11, 0x00


	//----- nvinfo : EIATTR_KPARAM_INFO
	.align		4
.L_9:
        /*0018*/ 	.byte	0x04, 0x17
        /*001a*/ 	.short	(.L_11 - .L_10)
.L_10:
        /*001c*/ 	.word	0x00000000
        /*0020*/ 	.short	0x0004
        /*0022*/ 	.short	0x001c
        /*0024*/ 	.byte	0x00, 0xf0, 0x11, 0x00


	//----- nvinfo : EIATTR_KPARAM_INFO
	.align		4
.L_11:
        /*0028*/ 	.byte	0x04, 0x17
        /*002a*/ 	.short	(.L_13 - .L_12)
.L_12:
        /*002c*/ 	.word	0x00000000
        /*0030*/ 	.short	0x0003
        /*0032*/ 	.short	0x0018
        /*0034*/ 	.byte	0x00, 0xf0, 0x11, 0x00


	//----- nvinfo : EIATTR_KPARAM_INFO
	.align		4
.L_13:
        /*0038*/ 	.byte	0x04, 0x17
        /*003a*/ 	.short	(.L_15 - .L_14)
.L_14:
        /*003c*/ 	.word	0x00000000
        /*0040*/ 	.short	0x0002
        /*0042*/ 	.short	0x0010
        /*0044*/ 	.byte	0x00, 0xf5, 0x21, 0x00


	//----- nvinfo : EIATTR_KPARAM_INFO
	.align		4
.L_15:
        /*0048*/ 	.byte	0x04, 0x17
        /*004a*/ 	.short	(.L_17 - .L_16)
.L_16:
        /*004c*/ 	.word	0x00000000
        /*0050*/ 	.short	0x0001
        /*0052*/ 	.short	0x0008
        /*0054*/ 	.byte	0x00, 0xf5, 0x21, 0x00


	//----- nvinfo : EIATTR_KPARAM_INFO
	.align		4
.L_17:
        /*0058*/ 	.byte	0x04, 0x17
        /*005a*/ 	.short	(.L_19 - .L_18)
.L_18:
        /*005c*/ 	.word	0x00000000
        /*0060*/ 	.short	0x0000
        /*0062*/ 	.short	0x0000
        /*0064*/ 	.byte	0x00, 0xf5, 0x21, 0x00


	//----- nvinfo : EIATTR_SPARSE_MMA_MASK
	.align		4
.L_19:
        /*0068*/ 	.byte	0x03, 0x50
        /*006a*/ 	.short	0x0000


	//----- nvinfo : EIATTR_MAXREG_COUNT
	.align		4
        /*006c*/ 	.byte	0x03, 0x1b
        /*006e*/ 	.short	0x00ff


	//----- nvinfo : EIATTR_MERCURY_ISA_VERSION
	.align		4
        /*0070*/ 	.byte	0x03, 0x5f
        /*0072*/ 	.short	0x0101


	//----- nvinfo : EIATTR_VRC_CTA_INIT_COUNT
	.align		4
        /*0074*/ 	.byte	0x02, 0x4a
	.zero		1
	.zero		1


	//----- nvinfo : EIATTR_EXIT_INSTR_OFFSETS
	.align		4
        /*0078*/ 	.byte	0x04, 0x1c
        /*007a*/ 	.short	(.L_21 - .L_20)


	//   ....[0]....
.L_20:
        /*007c*/ 	.word	0x000000c0


	//   ....[1]....
        /*0080*/ 	.word	0x000008e0


	//----- nvinfo : EIATTR_CBANK_PARAM_SIZE
	.align		4
.L_21:
        /*0084*/ 	.byte	0x03, 0x19
        /*0086*/ 	.short	0x0024


	//----- nvinfo : EIATTR_PARAM_CBANK
	.align		4
        /*0088*/ 	.byte	0x04, 0x0a
        /*008a*/ 	.short	(.L_23 - .L_22)
	.align		4
.L_22:
        /*008c*/ 	.word	index@(.nv.constant0._Z12matmul_naivePfS_S_iii)
        /*0090*/ 	.short	0x0380
        /*0092*/ 	.short	0x0024


	//----- nvinfo : EIATTR_SW_WAR
	.align		4
.L_23:
        /*0094*/ 	.byte	0x04, 0x36
        /*0096*/ 	.short	(.L_25 - .L_24)
.L_24:
        /*0098*/ 	.word	0x00000008
.L_25:


//--------------------- .nv.callgraph             --------------------------
	.section	.nv.callgraph,"",@"SHT_CUDA_CALLGRAPH"
	.align	4
	.sectionentsize	8
	.align		4
        /*0000*/ 	.word	0x00000000
	.align		4
        /*0004*/ 	.word	0xffffffff
	.align		4
        /*0008*/ 	.word	0x00000000
	.align		4
        /*000c*/ 	.word	0xfffffffe
	.align		4
        /*0010*/ 	.word	0x00000000
	.align		4
        /*0014*/ 	.word	0xfffffffd
	.align		4
        /*0018*/ 	.word	0x00000000
	.align		4
        /*001c*/ 	.word	0xfffffffc


//--------------------- .text._Z12matmul_naivePfS_S_iii --------------------------
	.section	.text._Z12matmul_naivePfS_S_iii,"ax",@progbits
	.align	128
        .global         _Z12matmul_naivePfS_S_iii
        .type           _Z12matmul_naivePfS_S_iii,@function
        .size           _Z12matmul_naivePfS_S_iii,(.L_x_5 - _Z12matmul_naivePfS_S_iii)
        .other          _Z12matmul_naivePfS_S_iii,@"STO_CUDA_ENTRY STV_DEFAULT"
_Z12matmul_naivePfS_S_iii:
.text._Z12matmul_naivePfS_S_iii:
[----:B------:R-:W-:Y:S01]  /*0000*/  LDC R1, c[0x0][0x37c] ;  /* 0x0000df00ff017b82 */ /* 0x000fe20000000800 */
[----:B------:R-:W0:Y:S07]  /*0010*/  S2R R5, SR_TID.X ;  /* 0x0000000000057919 */ /* 0x000e2e0000002100 */
[----:B------:R-:W1:Y:S01]  /*0020*/  LDC R19, c[0x0][0x364] ;  /* 0x0000d900ff137b82 */ /* 0x000e620000000800 */
[----:B------:R-:W1:Y:S07]  /*0030*/  S2R R4, SR_TID.Y ;  /* 0x0000000000047919 */ /* 0x000e6e0000002200 */
[----:B------:R-:W0:Y:S08]  /*0040*/  S2UR UR5, SR_CTAID.X ;  /* 0x00000000000579c3 */ /* 0x000e300000002500 */
[----:B------:R-:W0:Y:S08]  /*0050*/  LDC R0, c[0x0][0x360] ;  /* 0x0000d800ff007b82 */ /* 0x000e300000000800 */
[----:B------:R-:W1:Y:S08]  /*0060*/  S2UR UR4, SR_CTAID.Y ;  /* 0x00000000000479c3 */ /* 0x000e700000002600 */
[----:B------:R-:W2:Y:S01]  /*0070*/  LDC.64 R2, c[0x0][0x398] ;  /* 0x0000e600ff027b82 */ /* 0x000ea20000000a00 */
[----:B0-----:R-:W-:-:S02]  /*0080*/  IMAD R0, R0, UR5, R5 ;  /* 0x0000000500007c24 */ /* 0x001fc4000f8e0205 */
[----:B-1----:R-:W-:-:S03]  /*0090*/  IMAD R19, R19, UR4, R4 ;  /* 0x0000000413137c24 */ /* 0x002fc6000f8e0204 */
[----:B--2---:R-:W-:-:S04]  /*00a0*/  ISETP.GE.AND P0, PT, R0, R3, PT ;  /* 0x000000030000720c */ /* 0x004fc80003f06270 */
[----:B------:R-:W-:-:S13]  /*00b0*/  ISETP.GE.OR P0, PT, R19, R2, P0 ;  /* 0x000000021300720c */ /* 0x000fda0000706670 */
[----:B------:R-:W-:Y:S05]  /*00c0*/  @P0 EXIT ;  /* 0x000000000000094d */ /* 0x000fea0003800000 */
[----:B------:R-:W0:Y:S01]  /*00d0*/  LDC R2, c[0x0][0x3a0] ;  /* 0x0000e800ff027b82 */ /* 0x000e220000000800 */
[----:B------:R-:W1:Y:S01]  /*00e0*/  LDCU.64 UR4, c[0x0][0x358] ;  /* 0x00006b00ff0477ac */ /* 0x000e620008000a00 */
[----:B------:R-:W-:Y:S01]  /*00f0*/  HFMA2 R24, -RZ, RZ, 0, 0 ;  /* 0x00000000ff187431 */ /* 0x000fe200000001ff */
[----:B0-----:R-:W-:-:S13]  /*0100*/  ISETP.GE.AND P0, PT, R2, 0x1, PT ;  /* 0x000000010200780c */ /* 0x001fda0003f06270 */
[----:B-1----:R-:W-:Y:S05]  /*0110*/  @!P0 BRA `(.L_x_0) ;  /* 0x0000000400e08947 */ /* 0x002fea0003800000 */
[C---:B------:R-:W-:Y:S01]  /*0120*/  ISETP.GE.U32.AND P1, PT, R2.reuse, 0x8, PT ;  /* 0x000000080200780c */ /* 0x040fe20003f26070 */
[----:B------:R-:W-:Y:S01]  /*0130*/  IMAD R20, R19, R2, RZ ;  /* 0x0000000213147224 */ /* 0x000fe200078e02ff */
[----:B------:R-:W-:Y:S02]  /*0140*/  LOP3.LUT R27, R2, 0x7, RZ, 0xc0, !PT ;  /* 0x00000007021b7812 */ /* 0x000fe400078ec0ff */
[----:B------:R-:W-:Y:S02]  /*0150*/  MOV R24, RZ ;  /* 0x000000ff00187202 */ /* 0x000fe40000000f00 */
[----:B------:R-:W-:Y:S02]  /*0160*/  ISETP.NE.AND P0, PT, R27, RZ, PT ;  /* 0x000000ff1b00720c */ /* 0x000fe40003f05270 */
[----:B------:R-:W-:-:S05]  /*0170*/  MOV R21, RZ ;  /* 0x000000ff00157202 */ /* 0x000fca0000000f00 */
[----:B------:R-:W-:Y:S06]  /*0180*/  @!P1 BRA `(.L_x_1) ;  /* 0x0000000000c49947 */ /* 0x000fec0003800000 */
[----:B------:R-:W0:Y:S01]  /*0190*/  LDC.64 R4, c[0x0][0x380] ;  /* 0x0000e000ff047b82 */ /* 0x000e220000000a00 */
[----:B------:R-:W-:Y:S02]  /*01a0*/  LOP3.LUT R21, R2, 0x7ffffff8, RZ, 0xc0, !PT ;  /* 0x7ffffff802157812 */ /* 0x000fe400078ec0ff */
[----:B------:R-:W-:Y:S02]  /*01b0*/  MOV R24, RZ ;  /* 0x000000ff00187202 */ /* 0x000fe40000000f00 */
[----:B------:R-:W-:Y:S02]  /*01c0*/  MOV R18, R0 ;  /* 0x0000000000127202 */ /* 0x000fe40000000f00 */
[----:B------:R-:W-:Y:S01]  /*01d0*/  IADD3 R22, PT, PT, -R21, RZ, RZ ;  /* 0x000000ff15167210 */ /* 0x000fe20007ffe1ff */
[----:B0-----:R-:W-:-:S03]  /*01e0*/  IMAD.WIDE.U32 R4, R20, 0x4, R4 ;  /* 0x0000000414047825 */ /* 0x001fc600078e0004 */
[----:B------:R-:W-:-:S04]  /*01f0*/  IADD3 R6, P1, PT, R4, 0x10, RZ ;  /* 0x0000001004067810 */ /* 0x000fc80007f3e0ff */
[----:B------:R-:W-:-:S09]  /*0200*/  IADD3.X R7, PT, PT, RZ, R5, RZ, P1, !PT ;  /* 0x00000005ff077210 */ /* 0x000fd20000ffe4ff */
.L_x_2:
[----:B------:R-:W0:Y:S01]  /*0210*/  LDC.64 R16, c[0x0][0x388] ;  /* 0x0000e200ff107b82 */ /* 0x000e220000000a00 */
[----:B------:R-:W-:Y:S02]  /*0220*/  MOV R4, R6 ;  /* 0x0000000600047202 */ /* 0x000fe40000000f00 */
[----:B------:R-:W-:-:S05]  /*0230*/  MOV R5, R7 ;  /* 0x0000000700057202 */ /* 0x000fca0000000f00 */
[----:B------:R-:W2:Y:S04]  /*0240*/  LDG.E R25, desc[UR4][R4.64+-0x10] ;  /* 0xfffff00404197981 */ /* 0x000ea8000c1e1900 */
[----:B------:R-:W3:Y:S04]  /*0250*/  LDG.E R23, desc[UR4][R4.64+-0xc] ;  /* 0xfffff40404177981 */ /* 0x000ee8000c1e1900 */
[----:B------:R-:W4:Y:S04]  /*0260*/  LDG.E R29, desc[UR4][R4.64+-0x8] ;  /* 0xfffff804041d7981 */ /* 0x000f28000c1e1900 */
[----:B------:R-:W5:Y:S01]  /*0270*/  LDG.E R28, desc[UR4][R4.64+-0x4] ;  /* 0xfffffc04041c7981 */ /* 0x000f62000c1e1900 */
[----:B0-----:R-:W-:-:S05]  /*0280*/  IMAD.WIDE R16, R18, 0x4, R16 ;  /* 0x0000000412107825 */ /* 0x001fca00078e0210 */
[----:B------:R0:W2:Y:S01]  /*0290*/  LDG.E R26, desc[UR4][R16.64] ;  /* 0x00000004101a7981 */ /* 0x0000a2000c1e1900 */
[----:B------:R-:W-:-:S04]  /*02a0*/  IMAD.WIDE R14, R3, 0x4, R16 ;  /* 0x00000004030e7825 */ /* 0x000fc800078e0210 */
[C---:B------:R-:W-:Y:S02]  /*02b0*/  IMAD.WIDE R6, R3.reuse, 0x4, R14 ;  /* 0x0000000403067825 */ /* 0x040fe400078e020e */
[----:B------:R-:W3:Y:S02]  /*02c0*/  LDG.E R14, desc[UR4][R14.64] ;  /* 0x000000040e0e7981 */ /* 0x000ee4000c1e1900 */
[C---:B------:R-:W-:Y:S02]  /*02d0*/  IMAD.WIDE R10, R3.reuse, 0x4, R6 ;  /* 0x00000004030a7825 */ /* 0x040fe400078e0206 */
[----:B------:R-:W4:Y:S02]  /*02e0*/  LDG.E R6, desc[UR4][R6.64] ;  /* 0x0000000406067981 */ /* 0x000f24000c1e1900 */
[C---:B------:R-:W-:Y:S02]  /*02f0*/  IMAD.WIDE R8, R3.reuse, 0x4, R10 ;  /* 0x0000000403087825 */ /* 0x040fe400078e020a */
[----:B------:R-:W5:Y:S02]  /*0300*/  LDG.E R10, desc[UR4][R10.64] ;  /* 0x000000040a0a7981 */ /* 0x000f64000c1e1900 */
[----:B------:R-:W-:-:S02]  /*0310*/  IMAD.WIDE R12, R3, 0x4, R8 ;  /* 0x00000004030c7825 */ /* 0x000fc400078e0208 */
[----:B------:R-:W5:Y:S04]  /*0320*/  LDG.E R7, desc[UR4][R4.64] ;  /* 0x0000000404077981 */ /* 0x000f68000c1e1900 */
[----:B------:R-:W5:Y:S01]  /*0330*/  LDG.E R8, desc[UR4][R8.64] ;  /* 0x0000000408087981 */ /* 0x000f62000c1e1900 */
[----:B0-----:R-:W-:-:S03]  /*0340*/  IMAD.WIDE R16, R3, 0x4, R12 ;  /* 0x0000000403107825 */ /* 0x001fc600078e020c */
[----:B------:R-:W5:Y:S04]  /*0350*/  LDG.E R12, desc[UR4][R12.64] ;  /* 0x000000040c0c7981 */ /* 0x000f68000c1e1900 */
[----:B------:R-:W5:Y:S04]  /*0360*/  LDG.E R15, desc[UR4][R16.64] ;  /* 0x00000004100f7981 */ /* 0x000f68000c1e1900 */
[----:B------:R-:W5:Y:S04]  /*0370*/  LDG.E R9, desc[UR4][R4.64+0x4] ;  /* 0x0000040404097981 */ /* 0x000f68000c1e1900 */
[----:B------:R-:W5:Y:S01]  /*0380*/  LDG.E R11, desc[UR4][R4.64+0xc] ;  /* 0x00000c04040b7981 */ /* 0x000f62000c1e1900 */
[----:B--2---:R-:W-:Y:S01]  /*0390*/  FFMA R26, R25, R26, R24 ;  /* 0x0000001a191a7223 */ /* 0x004fe20000000018 */
[----:B------:R-:W-:-:S02]  /*03a0*/  IMAD.WIDE R24, R3, 0x4, R16 ;  /* 0x0000000403187825 */ /* 0x000fc400078e0210 */
[----:B------:R-:W2:Y:S04]  /*03b0*/  LDG.E R16, desc[UR4][R4.64+0x8] ;  /* 0x0000080404107981 */ /* 0x000ea8000c1e1900 */
[----:B------:R-:W2:Y:S01]  /*03c0*/  LDG.E R24, desc[UR4][R24.64] ;  /* 0x0000000418187981 */ /* 0x000ea2000c1e1900 */
[----:B---3--:R-:W-:Y:S01]  /*03d0*/  FFMA R14, R23, R14, R26 ;  /* 0x0000000e170e7223 */ /* 0x008fe2000000001a */
[----:B------:R-:W-:-:S03]  /*03e0*/  IADD3 R22, PT, PT, R22, 0x8, RZ ;  /* 0x0000000816167810 */ /* 0x000fc60007ffe0ff */
[----:B----4-:R-:W-:Y:S01]  /*03f0*/  FFMA R29, R29, R6, R14 ;  /* 0x000000061d1d7223 */ /* 0x010fe2000000000e */
[----:B------:R-:W-:-:S03]  /*0400*/  ISETP.NE.AND P1, PT, R22, RZ, PT ;  /* 0x000000ff1600720c */ /* 0x000fc60003f25270 */
[----:B-----5:R-:W-:Y:S01]  /*0410*/  FFMA R10, R28, R10, R29 ;  /* 0x0000000a1c0a7223 */ /* 0x020fe2000000001d */
[----:B------:R-:W-:-:S03]  /*0420*/  IADD3 R6, P2, PT, R4, 0x20, RZ ;  /* 0x0000002004067810 */ /* 0x000fc60007f5e0ff */
[----:B------:R-:W-:Y:S01]  /*0430*/  FFMA R8, R7, R8, R10 ;  /* 0x0000000807087223 */ /* 0x000fe2000000000a */
[----:B------:R-:W-:Y:S02]  /*0440*/  IADD3.X R7, PT, PT, RZ, R5, RZ, P2, !PT ;  /* 0x00000005ff077210 */ /* 0x000fe400017fe4ff */
[----:B------:R-:W-:Y:S01]  /*0450*/  LEA R18, R3, R18, 0x3 ;  /* 0x0000001203127211 */ /* 0x000fe200078e18ff */
[----:B------:R-:W-:-:S04]  /*0460*/  FFMA R9, R9, R12, R8 ;  /* 0x0000000c09097223 */ /* 0x000fc80000000008 */
[----:B--2---:R-:W-:-:S04]  /*0470*/  FFMA R16, R16, R15, R9 ;  /* 0x0000000f10107223 */ /* 0x004fc80000000009 */
[----:B------:R-:W-:Y:S01]  /*0480*/  FFMA R24, R11, R24, R16 ;  /* 0x000000180b187223 */ /* 0x000fe20000000010 */
[----:B------:R-:W-:Y:S06]  /*0490*/  @P1 BRA `(.L_x_2) ;  /* 0xfffffffc005c1947 */ /* 0x000fec000383ffff */
.L_x_1:
[----:B------:R-:W-:Y:S05]  /*04a0*/  @!P0 BRA `(.L_x_0) ;  /* 0x0000000000fc8947 */ /* 0x000fea0003800000 */
[----:B------:R-:W-:Y:S02]  /*04b0*/  ISETP.GE.U32.AND P1, PT, R27, 0x4, PT ;  /* 0x000000041b00780c */ /* 0x000fe40003f26070 */
[----:B------:R-:W-:-:S04]  /*04c0*/  LOP3.LUT R16, R2, 0x3, RZ, 0xc0, !PT ;  /* 0x0000000302107812 */ /* 0x000fc800078ec0ff */
[----:B------:R-:W-:-:S07]  /*04d0*/  ISETP.NE.AND P0, PT, R16, RZ, PT ;  /* 0x000000ff1000720c */ /* 0x000fce0003f05270 */
[----:B------:R-:W-:Y:S06]  /*04e0*/  @!P1 BRA `(.L_x_3) ;  /* 0x00000000006c9947 */ /* 0x000fec0003800000 */
[----:B------:R-:W0:Y:S01]  /*04f0*/  LDC.64 R6, c[0x0][0x388] ;  /* 0x0000e200ff067b82 */ /* 0x000e220000000a00 */
[----:B------:R-:W1:Y:S01]  /*0500*/  LDCU.64 UR6, c[0x0][0x380] ;  /* 0x00007000ff0677ac */ /* 0x000e620008000a00 */
[----:B------:R-:W-:Y:S01]  /*0510*/  IMAD R9, R21, R3, R0 ;  /* 0x0000000315097224 */ /* 0x000fe200078e0200 */
[CC--:B------:R-:W-:Y:S02]  /*0520*/  IADD3 R5, PT, PT, R20.reuse, R21.reuse, RZ ;  /* 0x0000001514057210 */ /* 0x0c0fe40007ffe0ff */
[----:B------:R-:W-:-:S03]  /*0530*/  IADD3 R10, P1, PT, R20, R21, RZ ;  /* 0x00000015140a7210 */ /* 0x000fc60007f3e0ff */
[----:B------:R-:W2:Y:S01]  /*0540*/  LDC.64 R14, c[0x0][0x380] ;  /* 0x0000e000ff0e7b82 */ /* 0x000ea20000000a00 */
[----:B0-----:R-:W-:-:S04]  /*0550*/  IMAD.WIDE R6, R9, 0x4, R6 ;  /* 0x0000000409067825 */ /* 0x001fc800078e0206 */
[----:B------:R-:W-:Y:S02]  /*0560*/  IMAD.WIDE R8, R3, 0x4, R6 ;  /* 0x0000000403087825 */ /* 0x000fe400078e0206 */
[----:B------:R-:W3:Y:S02]  /*0570*/  LDG.E R6, desc[UR4][R6.64] ;  /* 0x0000000406067981 */ /* 0x000ee4000c1e1900 */
[----:B--2---:R-:W-:Y:S01]  /*0580*/  IMAD.WIDE.U32 R14, R5, 0x4, R14 ;  /* 0x00000004050e7825 */ /* 0x004fe200078e000e */
[----:B------:R-:W-:Y:S02]  /*0590*/  IADD3.X R5, PT, PT, RZ, RZ, RZ, P1, !PT ;  /* 0x000000ffff057210 */ /* 0x000fe40000ffe4ff */
[----:B-1----:R-:W-:-:S03]  /*05a0*/  LEA R4, P1, R10, UR6, 0x2 ;  /* 0x000000060a047c11 */ /* 0x002fc6000f8210ff */
[----:B------:R-:W3:Y:S01]  /*05b0*/  LDG.E R15, desc[UR4][R14.64] ;  /* 0x000000040e0f7981 */ /* 0x000ee2000c1e1900 */
[----:B------:R-:W-:Y:S01]  /*05c0*/  LEA.HI.X R5, R10, UR7, R5, 0x2, P1 ;  /* 0x000000070a057c11 */ /* 0x000fe200088f1405 */
[C---:B------:R-:W-:Y:S02]  /*05d0*/  IMAD.WIDE R10, R3.reuse, 0x4, R8 ;  /* 0x00000004030a7825 */ /* 0x040fe400078e0208 */
[----:B------:R-:W2:Y:S04]  /*05e0*/  LDG.E R8, desc[UR4][R8.64] ;  /* 0x0000000408087981 */ /* 0x000ea8000c1e1900 */
[----:B------:R-:W2:Y:S01]  /*05f0*/  LDG.E R17, desc[UR4][R4.64+0x4] ;  /* 0x0000040404117981 */ /* 0x000ea2000c1e1900 */
[----:B------:R-:W-:-:S03]  /*0600*/  IMAD.WIDE R12, R3, 0x4, R10 ;  /* 0x00000004030c7825 */ /* 0x000fc600078e020a */
[----:B------:R-:W4:Y:S04]  /*0610*/  LDG.E R22, desc[UR4][R10.64] ;  /* 0x000000040a167981 */ /* 0x000f28000c1e1900 */
[----:B------:R-:W4:Y:S04]  /*0620*/  LDG.E R18, desc[UR4][R4.64+0x8] ;  /* 0x0000080404127981 */ /* 0x000f28000c1e1900 */
[----:B------:R-:W5:Y:S04]  /*0630*/  LDG.E R26, desc[UR4][R4.64+0xc] ;  /* 0x00000c04041a7981 */ /* 0x000f68000c1e1900 */
[----:B------:R-:W5:Y:S01]  /*0640*/  LDG.E R12, desc[UR4][R12.64] ;  /* 0x000000040c0c7981 */ /* 0x000f62000c1e1900 */
[----:B------:R-:W-:Y:S01]  /*0650*/  IADD3 R21, PT, PT, R21, 0x4, RZ ;  /* 0x0000000415157810 */ /* 0x000fe20007ffe0ff */
[----:B---3--:R-:W-:-:S04]  /*0660*/  FFMA R24, R15, R6, R24 ;  /* 0x000000060f187223 */ /* 0x008fc80000000018 */
[----:B--2---:R-:W-:-:S04]  /*0670*/  FFMA R17, R17, R8, R24 ;  /* 0x0000000811117223 */ /* 0x004fc80000000018 */
[----:B----4-:R-:W-:-:S04]  /*0680*/  FFMA R17, R18, R22, R17 ;  /* 0x0000001612117223 */ /* 0x010fc80000000011 */
[----:B-----5:R-:W-:-:S07]  /*0690*/  FFMA R24, R26, R12, R17 ;  /* 0x0000000c1a187223 */ /* 0x020fce0000000011 */
.L_x_3:
[----:B------:R-:W-:Y:S05]  /*06a0*/  @!P0 BRA `(.L_x_0) ;  /* 0x00000000007c8947 */ /* 0x000fea0003800000 */
[----:B------:R-:W-:Y:S01]  /*06b0*/  ISETP.NE.AND P1, PT, R16, 0x1, PT ;  /* 0x000000011000780c */ /* 0x000fe20003f25270 */
[----:B------:R-:W0:Y:S01]  /*06c0*/  LDC.64 R12, c[0x0][0x380] ;  /* 0x0000e000ff0c7b82 */ /* 0x000e220000000a00 */
[----:B------:R-:W-:-:S04]  /*06d0*/  LOP3.LUT R2, R2, 0x1, RZ, 0xc0, !PT ;  /* 0x0000000102027812 */ /* 0x000fc800078ec0ff */
[----:B------:R-:W-:-:S03]  /*06e0*/  ISETP.NE.U32.AND P0, PT, R2, 0x1, PT ;  /* 0x000000010200780c */ /* 0x000fc60003f05070 */
[----:B------:R-:W1:Y:S04]  /*06f0*/  LDC.64 R10, c[0x0][0x388] ;  /* 0x0000e200ff0a7b82 */ /* 0x000e680000000a00 */
[CC--:B------:R-:W-:Y:S02]  /*0700*/  @P1 IADD3 R15, PT, PT, R20.reuse, R21.reuse, RZ ;  /* 0x00000015140f1210 */ /* 0x0c0fe40007ffe0ff */
[----:B------:R-:W-:Y:S02]  /*0710*/  @P1 IADD3 R2, P2, PT, R20, R21, RZ ;  /* 0x0000001514021210 */ /* 0x000fe40007f5e0ff */
[----:B------:R-:W2:Y:S02]  /*0720*/  @P1 LDC.64 R4, c[0x0][0x380] ;  /* 0x0000e000ff041b82 */ /* 0x000ea40000000a00 */
[----:B------:R-:W-:-:S06]  /*0730*/  @P1 IADD3.X R14, PT, PT, RZ, RZ, RZ, P2, !PT ;  /* 0x000000ffff0e1210 */ /* 0x000fcc00017fe4ff */
[----:B------:R-:W3:Y:S01]  /*0740*/  LDC.64 R6, c[0x0][0x380] ;  /* 0x0000e000ff067b82 */ /* 0x000ee20000000a00 */
[----:B0-----:R-:W-:-:S04]  /*0750*/  @P1 IMAD.WIDE.U32 R12, R15, 0x4, R12 ;  /* 0x000000040f0c1825 */ /* 0x001fc800078e000c */
[C---:B------:R-:W-:Y:S01]  /*0760*/  @P1 IMAD R15, R21.reuse, R3, R0 ;  /* 0x00000003150f1224 */ /* 0x040fe200078e0200 */
[----:B------:R-:W-:Y:S01]  /*0770*/  @P1 IADD3 R21, PT, PT, R21, 0x2, RZ ;  /* 0x0000000215151810 */ /* 0x000fe20007ffe0ff */
[----:B------:R-:W4:Y:S01]  /*0780*/  @P1 LDG.E R13, desc[UR4][R12.64] ;  /* 0x000000040c0d1981 */ /* 0x000f22000c1e1900 */
[----:B------:R-:W0:Y:S01]  /*0790*/  LDC.64 R8, c[0x0][0x388] ;  /* 0x0000e200ff087b82 */ /* 0x000e220000000a00 */
[----:B-1----:R-:W-:Y:S01]  /*07a0*/  @P1 IMAD.WIDE R10, R15, 0x4, R10 ;  /* 0x000000040f0a1825 */ /* 0x002fe200078e020a */
[----:B------:R-:W-:Y:S02]  /*07b0*/  @!P0 IADD3 R17, PT, PT, R20, R21, RZ ;  /* 0x0000001514118210 */ /* 0x000fe40007ffe0ff */
[----:B--2---:R-:W-:Y:S01]  /*07c0*/  @P1 LEA R4, P2, R2, R4, 0x2 ;  /* 0x0000000402041211 */ /* 0x004fe200078410ff */
[----:B------:R-:W-:-:S03]  /*07d0*/  @!P0 IMAD R21, R21, R3, R0 ;  /* 0x0000000315158224 */ /* 0x000fc600078e0200 */
[----:B------:R-:W-:Y:S01]  /*07e0*/  @P1 LEA.HI.X R5, R2, R5, R14, 0x2, P2 ;  /* 0x0000000502051211 */ /* 0x000fe200010f140e */
[----:B------:R-:W-:Y:S01]  /*07f0*/  @P1 IMAD.WIDE R14, R3, 0x4, R10 ;  /* 0x00000004030e1825 */ /* 0x000fe200078e020a */
[----:B------:R-:W4:Y:S03]  /*0800*/  @P1 LDG.E R2, desc[UR4][R10.64] ;  /* 0x000000040a021981 */ /* 0x000f26000c1e1900 */
[----:B---3--:R-:W-:Y:S01]  /*0810*/  @!P0 IMAD.WIDE.U32 R6, R17, 0x4, R6 ;  /* 0x0000000411068825 */ /* 0x008fe200078e0006 */
[----:B------:R-:W2:Y:S04]  /*0820*/  @P1 LDG.E R5, desc[UR4][R4.64+0x4] ;  /* 0x0000040404051981 */ /* 0x000ea8000c1e1900 */
[----:B------:R-:W2:Y:S01]  /*0830*/  @P1 LDG.E R14, desc[UR4][R14.64] ;  /* 0x000000040e0e1981 */ /* 0x000ea2000c1e1900 */
[----:B0-----:R-:W-:-:S03]  /*0840*/  @!P0 IMAD.WIDE R8, R21, 0x4, R8 ;  /* 0x0000000415088825 */ /* 0x001fc600078e0208 */
[----:B------:R-:W3:Y:S04]  /*0850*/  @!P0 LDG.E R7, desc[UR4][R6.64] ;  /* 0x0000000406078981 */ /* 0x000ee8000c1e1900 */
[----:B------:R-:W3:Y:S01]  /*0860*/  @!P0 LDG.E R8, desc[UR4][R8.64] ;  /* 0x0000000408088981 */ /* 0x000ee2000c1e1900 */
[----:B----4-:R-:W-:-:S04]  /*0870*/  @P1 FFMA R2, R13, R2, R24 ;  /* 0x000000020d021223 */ /* 0x010fc80000000018 */
[----:B--2---:R-:W-:-:S04]  /*0880*/  @P1 FFMA R24, R5, R14, R2 ;  /* 0x0000000e05181223 */ /* 0x004fc80000000002 */
[----:B---3--:R-:W-:-:S07]  /*0890*/  @!P0 FFMA R24, R7, R8, R24 ;  /* 0x0000000807188223 */ /* 0x008fce0000000018 */
.L_x_0:
[----:B------:R-:W0:Y:S01]  /*08a0*/  LDC.64 R4, c[0x0][0x390] ;  /* 0x0000e400ff047b82 */ /* 0x000e220000000a00 */
[----:B------:R-:W-:-:S04]  /*08b0*/  IMAD R3, R19, R3, R0 ;  /* 0x0000000313037224 */ /* 0x000fc800078e0200 */
[----:B0-----:R-:W-:-:S05]  /*08c0*/  IMAD.WIDE R2, R3, 0x4, R4 ;  /* 0x0000000403027825 */ /* 0x001fca00078e0204 */
[----:B------:R-:W-:Y:S01]  /*08d0*/  STG.E desc[UR4][R2.64], R24 ;  /* 0x0000001802007986 */ /* 0x000fe2000c101904 */
[----:B------:R-:W-:Y:S05]  /*08e0*/  EXIT ;  /* 0x000000000000794d */ /* 0x000fea0003800000 */
.L_x_4:
[----:B------:R-:W-:-:S00]  /*08f0*/  BRA `(.L_x_4) ;  /* 0xfffffffc00fc7947 */ /* 0x000fc0000383ffff */
[----:B------:R-:W-:-:S00]  /*0900*/  NOP ;  /* 0x0000000000007918 */ /* 0x000fc00000000000 */
[----:B------:R-:W-:-:S00]  /*0910*/  NOP ;  /* 0x0000000000007918 */ /* 0x000fc00000000000 */
[----:B------:R-:W-:-:S00]  /*0920*/  NOP ;  /* 0x0000000000007918 */ /* 0x000fc00000000000 */
[----:B------:R-:W-:-:S00]  /*0930*/  NOP ;  /* 0x0000000000007918 */ /* 0x000fc00000000000 */
[----:B------:R-:W-:-:S00]  /*0940*/  NOP ;  /* 0x0000000000007918 */ /* 0x000fc00000000000 */
[----:B------:R-:W-:-:S00]  /*0950*/  NOP ;  /* 0x0000000000007918 */ /* 0x000fc00000000000 */
[----:B------:R-:W-:-:S00]  /*0960*/  NOP ;  /* 0x0000000000007918 */ /* 0x000fc00000000000 */
[----:B------:R-:W-:-:S00]  /*0970*/  NOP ;  /* 0x0000000000007918 */ /* 0x000fc00000000000 */
.L_x_5:


//--------------------- .nv.shared.reserved.0     --------------------------
	.section	.nv.shared.reserved.0,"aw",@nobits
	.weak		__nv_reservedSMEM_offset_0_alias
	.size		__nv_reservedSMEM_offset_0_alias, 0, 64
	.other		__nv_reservedSMEM_offset_0_alias,@"STO_CUDA_RESERVED_SHARED STV_DEFAULT"
__nv_reservedSMEM_offset_0_alias:
	.zero		0
	.zero		64


//--------------------- .nv.constant0._Z12matmul_naivePfS_S_iii --------------------------
	.section	.nv.constant0._Z12matmul_naivePfS_S_iii,"a",@progbits
	.sectionflags	@""
	.align	4
.nv.constant0._Z12matmul_naivePfS_S_iii:
	.zero		932


//--------------------- SYMBOLS --------------------------

	.type		.nv.reservedSmem.offset0,@object
	.size		.nv.reservedSmem.offset0,0x4
